//
// Generated by NVIDIA NVVM Compiler
//
// Compiler Build ID: CL-36424714
// Cuda compilation tools, release 13.0, V13.0.88
// Based on NVVM 20.0.0
//

.version 9.0
.target sm_100
.address_size 64

	// .globl	_Z6kernelP6SpherePh

.visible .entry _Z6kernelP6SpherePh(
	.param .u64 .ptr .align 1 _Z6kernelP6SpherePh_param_0,
	.param .u64 .ptr .align 1 _Z6kernelP6SpherePh_param_1
)
{
	.reg .pred 	%p<10>;
	.reg .b16 	%rs<2>;
	.reg .b32 	%r<21>;
	.reg .b32 	%f<159>;
	.reg .b64 	%rd<11>;

	ld.param.u64 	%rd5, [_Z6kernelP6SpherePh_param_0];
	ld.param.u64 	%rd4, [_Z6kernelP6SpherePh_param_1];
	cvta.to.global.u64 	%rd6, %rd5;
	mov.u32 	%r6, %tid.x;
	mov.u32 	%r7, %ctaid.x;
	shl.b32 	%r8, %r7, 5;
	add.s32 	%r1, %r8, %r6;
	mov.u32 	%r9, %tid.y;
	mov.u32 	%r10, %ctaid.y;
	shl.b32 	%r11, %r10, 5;
	add.s32 	%r2, %r11, %r9;
	add.s32 	%r12, %r1, -1024;
	cvt.rn.f32.s32 	%f1, %r12;
	add.s32 	%r13, %r2, -1024;
	cvt.rn.f32.s32 	%f2, %r13;
	add.s64 	%rd10, %rd6, 56;
	mov.f32 	%f139, 0f00000000;
	mov.f32 	%f140, 0fD09502F9;
	mov.b32 	%r20, 0;
	mov.f32 	%f138, %f139;
	mov.f32 	%f137, %f139;
$L__BB0_1:
	ld.global.f32 	%f68, [%rd10+-40];
	sub.f32 	%f69, %f1, %f68;
	ld.global.f32 	%f70, [%rd10+-36];
	sub.f32 	%f71, %f2, %f70;
	mul.f32 	%f8, %f69, %f69;
	mul.f32 	%f9, %f71, %f71;
	add.f32 	%f72, %f8, %f9;
	ld.global.f32 	%f73, [%rd10+-44];
	mul.f32 	%f10, %f73, %f73;
	setp.geu.f32 	%p1, %f72, %f10;
	mov.f32 	%f136, 0fD09502F9;
	@%p1 bra 	$L__BB0_3;
	sub.f32 	%f74, %f10, %f8;
	sub.f32 	%f75, %f74, %f9;
	sqrt.rn.f32 	%f76, %f75;
	sqrt.rn.f32 	%f77, %f10;
	div.rn.f32 	%f135, %f76, %f77;
	ld.global.f32 	%f78, [%rd10+-32];
	add.f32 	%f136, %f76, %f78;
$L__BB0_3:
	setp.leu.f32 	%p2, %f136, %f140;
	@%p2 bra 	$L__BB0_5;
	ld.global.f32 	%f79, [%rd10+-56];
	mul.f32 	%f137, %f135, %f79;
	ld.global.f32 	%f80, [%rd10+-48];
	mul.f32 	%f138, %f135, %f80;
	ld.global.f32 	%f81, [%rd10+-52];
	mul.f32 	%f139, %f135, %f81;
	mov.f32 	%f140, %f136;
$L__BB0_5:
	ld.global.f32 	%f83, [%rd10+-12];
	sub.f32 	%f84, %f1, %f83;
	ld.global.f32 	%f85, [%rd10+-8];
	sub.f32 	%f86, %f2, %f85;
	mul.f32 	%f22, %f84, %f84;
	mul.f32 	%f23, %f86, %f86;
	add.f32 	%f87, %f22, %f23;
	ld.global.f32 	%f88, [%rd10+-16];
	mul.f32 	%f24, %f88, %f88;
	setp.geu.f32 	%p3, %f87, %f24;
	mov.f32 	%f142, 0fD09502F9;
	@%p3 bra 	$L__BB0_7;
	sub.f32 	%f89, %f24, %f22;
	sub.f32 	%f90, %f89, %f23;
	sqrt.rn.f32 	%f91, %f90;
	sqrt.rn.f32 	%f92, %f24;
	div.rn.f32 	%f135, %f91, %f92;
	ld.global.f32 	%f93, [%rd10+-4];
	add.f32 	%f142, %f91, %f93;
$L__BB0_7:
	setp.leu.f32 	%p4, %f142, %f140;
	@%p4 bra 	$L__BB0_9;
	ld.global.f32 	%f94, [%rd10+-28];
	mul.f32 	%f137, %f135, %f94;
	ld.global.f32 	%f95, [%rd10+-20];
	mul.f32 	%f138, %f135, %f95;
	ld.global.f32 	%f96, [%rd10+-24];
	mul.f32 	%f139, %f135, %f96;
	mov.f32 	%f140, %f142;
$L__BB0_9:
	ld.global.f32 	%f98, [%rd10+16];
	sub.f32 	%f99, %f1, %f98;
	ld.global.f32 	%f100, [%rd10+20];
	sub.f32 	%f101, %f2, %f100;
	mul.f32 	%f36, %f99, %f99;
	mul.f32 	%f37, %f101, %f101;
	add.f32 	%f102, %f36, %f37;
	ld.global.f32 	%f103, [%rd10+12];
	mul.f32 	%f38, %f103, %f103;
	setp.geu.f32 	%p5, %f102, %f38;
	mov.f32 	%f148, 0fD09502F9;
	@%p5 bra 	$L__BB0_11;
	sub.f32 	%f104, %f38, %f36;
	sub.f32 	%f105, %f104, %f37;
	sqrt.rn.f32 	%f106, %f105;
	sqrt.rn.f32 	%f107, %f38;
	div.rn.f32 	%f135, %f106, %f107;
	ld.global.f32 	%f108, [%rd10+24];
	add.f32 	%f148, %f106, %f108;
$L__BB0_11:
	setp.leu.f32 	%p6, %f148, %f140;
	@%p6 bra 	$L__BB0_13;
	ld.global.f32 	%f109, [%rd10];
	mul.f32 	%f137, %f135, %f109;
	ld.global.f32 	%f110, [%rd10+8];
	mul.f32 	%f138, %f135, %f110;
	ld.global.f32 	%f111, [%rd10+4];
	mul.f32 	%f139, %f135, %f111;
	mov.f32 	%f140, %f148;
$L__BB0_13:
	ld.global.f32 	%f113, [%rd10+44];
	sub.f32 	%f114, %f1, %f113;
	ld.global.f32 	%f115, [%rd10+48];
	sub.f32 	%f116, %f2, %f115;
	mul.f32 	%f50, %f114, %f114;
	mul.f32 	%f51, %f116, %f116;
	add.f32 	%f117, %f50, %f51;
	ld.global.f32 	%f118, [%rd10+40];
	mul.f32 	%f52, %f118, %f118;
	setp.geu.f32 	%p7, %f117, %f52;
	mov.f32 	%f154, 0fD09502F9;
	@%p7 bra 	$L__BB0_15;
	sub.f32 	%f119, %f52, %f50;
	sub.f32 	%f120, %f119, %f51;
	sqrt.rn.f32 	%f121, %f120;
	sqrt.rn.f32 	%f122, %f52;
	div.rn.f32 	%f135, %f121, %f122;
	ld.global.f32 	%f123, [%rd10+52];
	add.f32 	%f154, %f121, %f123;
$L__BB0_15:
	setp.leu.f32 	%p8, %f154, %f140;
	@%p8 bra 	$L__BB0_17;
	ld.global.f32 	%f124, [%rd10+28];
	mul.f32 	%f137, %f135, %f124;
	ld.global.f32 	%f125, [%rd10+36];
	mul.f32 	%f138, %f135, %f125;
	ld.global.f32 	%f126, [%rd10+32];
	mul.f32 	%f139, %f135, %f126;
	mov.f32 	%f140, %f154;
$L__BB0_17:
	add.s32 	%r20, %r20, 4;
	add.s64 	%rd10, %rd10, 112;
	setp.ne.s32 	%p9, %r20, 20;
	@%p9 bra 	$L__BB0_1;
	cvta.to.global.u64 	%rd7, %rd4;
	mul.f32 	%f127, %f137, 0f437F0000;
	cvt.rzi.s32.f32 	%r14, %f127;
	shl.b32 	%r15, %r2, 13;
	shl.b32 	%r16, %r1, 2;
	add.s32 	%r17, %r15, %r16;
	cvt.s64.s32 	%rd8, %r17;
	add.s64 	%rd9, %rd7, %rd8;
	st.global.u8 	[%rd9], %r14;
	mul.f32 	%f128, %f138, 0f437F0000;
	cvt.rzi.s32.f32 	%r18, %f128;
	st.global.u8 	[%rd9+1], %r18;
	mul.f32 	%f129, %f139, 0f437F0000;
	cvt.rzi.s32.f32 	%r19, %f129;
	st.global.u8 	[%rd9+2], %r19;
	mov.b16 	%rs1, 255;
	st.global.u8 	[%rd9+3], %rs1;
	ret;

}


// ===== COMPILED SASS (sm_100) =====

	.target	sm_100

	.elftype	@"ET_EXEC"


//--------------------- .note.nv.tkinfo           --------------------------
	.section	.note.nv.tkinfo,"",@"SHT_NOTE"
	.sectionflags	@"SHF_NOTE_NV_TKINFO"
	.tkinfo
        /*0018*/ 	.word	0x00000002
        /*0030*/ 	.string	""
        /*0030*/ 	.string	"ptxas"
        /*0030*/ 	.string	"Cuda compilation tools, release 13.0, V13.0.88"
        /*0030*/ 	.string	"Build cuda_13.0.r13.0/compiler.36424714_0"
        /*0030*/ 	.string	"-arch sm_100 -m 64 "



//--------------------- .note.nv.cuinfo           --------------------------
	.section	.note.nv.cuinfo,"",@"SHT_NOTE"
	.sectionflags	@"SHF_NOTE_NV_CUINFO"
        /*0018*/ 	.short	0x0002
        /*001a*/ 	.short	0x0064
        /*001c*/ 	.short	0x0082
	.zero		2


//--------------------- .nv.info                  --------------------------
	.section	.nv.info,"",@"SHT_CUDA_INFO"
	.align	4


	//----- nvinfo : EIATTR_REGCOUNT
	.align		4
        /*0000*/ 	.byte	0x04, 0x2f
        /*0002*/ 	.short	(.L_1 - .L_0)
	.align		4
.L_0:
        /*0004*/ 	.word	index@(_Z6kernelP6SpherePh)
        /*0008*/ 	.word	0x00000018


	//----- nvinfo : EIATTR_FRAME_SIZE
	.align		4
.L_1:
        /*000c*/ 	.byte	0x04, 0x11
        /*000e*/ 	.short	(.L_3 - .L_2)
	.align		4
.L_2:
        /*0010*/ 	.word	index@($__internal_1_$__cuda_sm3x_div_rn_noftz_f32_slowpath)
        /*0014*/ 	.word	0x00000000


	//----- nvinfo : EIATTR_FRAME_SIZE
	.align		4
.L_3:
        /*0018*/ 	.byte	0x04, 0x11
        /*001a*/ 	.short	(.L_5 - .L_4)
	.align		4
.L_4:
        /*001c*/ 	.word	index@($__internal_0_$__cuda_sm20_sqrt_rn_f32_slowpath)
        /*0020*/ 	.word	0x00000000


	//----- nvinfo : EIATTR_FRAME_SIZE
	.align		4
.L_5:
        /*0024*/ 	.byte	0x04, 0x11
        /*0026*/ 	.short	(.L_7 - .L_6)
	.align		4
.L_6:
        /*0028*/ 	.word	index@(_Z6kernelP6SpherePh)
        /*002c*/ 	.word	0x00000000


	//----- nvinfo : EIATTR_MIN_STACK_SIZE
	.align		4
.L_7:
        /*0030*/ 	.byte	0x04, 0x12
        /*0032*/ 	.short	(.L_9 - .L_8)
	.align		4
.L_8:
        /*0034*/ 	.word	index@(_Z6kernelP6SpherePh)
        /*0038*/ 	.word	0x00000000
.L_9:


//--------------------- .nv.compat                --------------------------
	.section	.nv.compat,"",@"SHT_CUDA_COMPAT_INFO"
	.align	4
        /*0000*/ 	.byte	0x02, 0x09, 0x00, 0x00, 0x02, 0x02, 0x01, 0x00, 0x02, 0x05, 0x05, 0x00, 0x03, 0x07, 0x01, 0x01
        /*0010*/ 	.byte	0x02, 0x03, 0x00, 0x00, 0x02, 0x06, 0x01, 0x00, 0x04, 0x0b, 0x08, 0x00, 0x01, 0x00, 0x00, 0x00
        /*0020*/ 	.byte	0x00, 0x00, 0x00, 0x00


//--------------------- .nv.info._Z6kernelP6SpherePh --------------------------
	.section	.nv.info._Z6kernelP6SpherePh,"",@"SHT_CUDA_INFO"
	.sectionflags	@""
	.align	4


	//----- nvinfo : EIATTR_CUDA_API_VERSION
	.align		4
        /*0000*/ 	.byte	0x04, 0x37
        /*0002*/ 	.short	(.L_11 - .L_10)
.L_10:
        /*0004*/ 	.word	0x00000082


	//----- nvinfo : EIATTR_KPARAM_INFO
	.align		4
.L_11:
        /*0008*/ 	.byte	0x04, 0x17
        /*000a*/ 	.short	(.L_13 - .L_12)
.L_12:
        /*000c*/ 	.word	0x00000000
        /*0010*/ 	.short	0x0001
        /*0012*/ 	.short	0x0008
        /*0014*/ 	.byte	0x00, 0xf5, 0x21, 0x00


	//----- nvinfo : EIATTR_KPARAM_INFO
	.align		4
.L_13:
        /*0018*/ 	.byte	0x04, 0x17
        /*001a*/ 	.short	(.L_15 - .L_14)
.L_14:
        /*001c*/ 	.word	0x00000000
        /*0020*/ 	.short	0x0000
        /*0022*/ 	.short	0x0000
        /*0024*/ 	.byte	0x00, 0xf5, 0x21, 0x00


	//----- nvinfo : EIATTR_SPARSE_MMA_MASK
	.align		4
.L_15:
        /*0028*/ 	.byte	0x03, 0x50
        /*002a*/ 	.short	0x0000


	//----- nvinfo : EIATTR_MAXREG_COUNT
	.align		4
        /*002c*/ 	.byte	0x03, 0x1b
        /*002e*/ 	.short	0x00ff


	//----- nvinfo : EIATTR_MERCURY_ISA_VERSION
	.align		4
        /*0030*/ 	.byte	0x03, 0x5f
        /*0032*/ 	.short	0x0101


	//----- nvinfo : EIATTR_VRC_CTA_INIT_COUNT
	.align		4
        /*0034*/ 	.byte	0x02, 0x4a
	.zero		1
	.zero		1


	//----- nvinfo : EIATTR_EXIT_INSTR_OFFSETS
	.align		4
        /*0038*/ 	.byte	0x04, 0x1c
        /*003a*/ 	.short	(.L_17 - .L_16)


	//   ....[0]....
.L_16:
        /*003c*/ 	.word	0x000013d0


	//----- nvinfo : EIATTR_CRS_STACK_SIZE
	.align		4
.L_17:
        /*0040*/ 	.byte	0x04, 0x1e
        /*0042*/ 	.short	(.L_19 - .L_18)
.L_18:
        /*0044*/ 	.word	0x00000000


	//----- nvinfo : EIATTR_CBANK_PARAM_SIZE
	.align		4
.L_19:
        /*0048*/ 	.byte	0x03, 0x19
        /*004a*/ 	.short	0x0010


	//----- nvinfo : EIATTR_PARAM_CBANK
	.align		4
        /*004c*/ 	.byte	0x04, 0x0a
        /*004e*/ 	.short	(.L_21 - .L_20)
	.align		4
.L_20:
        /*0050*/ 	.word	index@(.nv.constant0._Z6kernelP6SpherePh)
        /*0054*/ 	.short	0x0380
        /*0056*/ 	.short	0x0010


	//----- nvinfo : EIATTR_SW_WAR
	.align		4
.L_21:
        /*0058*/ 	.byte	0x04, 0x36
        /*005a*/ 	.short	(.L_23 - .L_22)
.L_22:
        /*005c*/ 	.word	0x00000008
.L_23:


//--------------------- .nv.callgraph             --------------------------
	.section	.nv.callgraph,"",@"SHT_CUDA_CALLGRAPH"
	.align	4
	.sectionentsize	8
	.align		4
        /*0000*/ 	.word	0x00000000
	.align		4
        /*0004*/ 	.word	0xffffffff
	.align		4
        /*0008*/ 	.word	0x00000000
	.align		4
        /*000c*/ 	.word	0xfffffffe
	.align		4
        /*0010*/ 	.word	0x00000000
	.align		4
        /*0014*/ 	.word	0xfffffffd
	.align		4
        /*0018*/ 	.word	0x00000000
	.align		4
        /*001c*/ 	.word	0xfffffffc


//--------------------- .text._Z6kernelP6SpherePh --------------------------
	.section	.text._Z6kernelP6SpherePh,"ax",@progbits
	.align	128
        .global         _Z6kernelP6SpherePh
        .type           _Z6kernelP6SpherePh,@function
        .size           _Z6kernelP6SpherePh,(.L_x_57 - _Z6kernelP6SpherePh)
        .other          _Z6kernelP6SpherePh,@"STO_CUDA_ENTRY STV_DEFAULT"
_Z6kernelP6SpherePh:
.text._Z6kernelP6SpherePh:
[----:B------:R-:W-:Y:S01]  /*0000*/  LDC R1, c[0x0][0x37c] ;  /* 0x0000df00ff017b82 */ /* 0x000fe20000000800 */
[----:B------:R-:W0:Y:S01]  /*0010*/  S2R R6, SR_TID.X ;  /* 0x0000000000067919 */ /* 0x000e220000002100 */
[----:B------:R-:W1:Y:S01]  /*0020*/  LDCU.64 UR4, c[0x0][0x380] ;  /* 0x00007000ff0477ac */ /* 0x000e620008000a00 */
[----:B------:R-:W-:Y:S01]  /*0030*/  HFMA2 R8, -RZ, RZ, 0, 0 ;  /* 0x00000000ff087431 */ /* 0x000fe200000001ff */
[----:B------:R-:W-:Y:S01]  /*0040*/  MOV R9, 0xd09502f9 ;  /* 0xd09502f900097802 */ /* 0x000fe20000000f00 */
[----:B------:R-:W0:Y:S01]  /*0050*/  S2R R3, SR_CTAID.X ;  /* 0x0000000000037919 */ /* 0x000e220000002500 */
[----:B------:R-:W-:Y:S01]  /*0060*/  CS2R R10, SRZ ;  /* 0x00000000000a7805 */ /* 0x000fe2000001ff00 */
[----:B------:R-:W2:Y:S01]  /*0070*/  LDCU.64 UR6, c[0x0][0x358] ;  /* 0x00006b00ff0677ac */ /* 0x000ea20008000a00 */
[----:B------:R-:W3:Y:S01]  /*0080*/  S2R R7, SR_TID.Y ;  /* 0x0000000000077919 */ /* 0x000ee20000002200 */
[----:B------:R-:W3:Y:S01]  /*0090*/  S2R R0, SR_CTAID.Y ;  /* 0x0000000000007919 */ /* 0x000ee20000002600 */
[----:B-1----:R-:W-:-:S04]  /*00a0*/  UIADD3 UR4, UP0, UPT, UR4, 0x38, URZ ;  /* 0x0000003804047890 */ /* 0x002fc8000ff1e0ff */
[----:B------:R-:W-:Y:S02]  /*00b0*/  UIADD3.X UR5, UPT, UPT, URZ, UR5, URZ, UP0, !UPT ;  /* 0x00000005ff057290 */ /* 0x000fe400087fe4ff */
[----:B------:R-:W-:Y:S01]  /*00c0*/  MOV R4, UR4 ;  /* 0x0000000400047c02 */ /* 0x000fe20008000f00 */
[----:B------:R-:W-:-:S03]  /*00d0*/  UMOV UR4, URZ ;  /* 0x000000ff00047c82 */ /* 0x000fc60008000000 */
[----:B------:R-:W-:Y:S02]  /*00e0*/  MOV R5, UR5 ;  /* 0x0000000500057c02 */ /* 0x000fe40008000f00 */
[----:B0-----:R-:W-:-:S05]  /*00f0*/  LEA R6, R3, R6, 0x5 ;  /* 0x0000000603067211 */ /* 0x001fca00078e28ff */
[----:B------:R-:W-:Y:S01]  /*0100*/  VIADD R12, R6, 0xfffffc00 ;  /* 0xfffffc00060c7836 */ /* 0x000fe20000000000 */
[----:B---3--:R-:W-:-:S04]  /*0110*/  LEA R7, R0, R7, 0x5 ;  /* 0x0000000700077211 */ /* 0x008fc800078e28ff */
[----:B------:R-:W-:Y:S02]  /*0120*/  I2FP.F32.S32 R12, R12 ;  /* 0x0000000c000c7245 */ /* 0x000fe40000201400 */
[----:B------:R-:W-:-:S04]  /*0130*/  IADD3 R13, PT, PT, R7, -0x400, RZ ;  /* 0xfffffc00070d7810 */ /* 0x000fc80007ffe0ff */
[----:B--2---:R-:W-:-:S07]  /*0140*/  I2FP.F32.S32 R13, R13 ;  /* 0x0000000d000d7245 */ /* 0x004fce0000201400 */
.L_x_42:
[----:B------:R-:W2:Y:S04]  /*0150*/  LDG.E R3, desc[UR6][R4.64+-0x28] ;  /* 0xffffd80604037981 */ /* 0x000ea8000c1e1900 */
[----:B------:R-:W3:Y:S04]  /*0160*/  LDG.E R2, desc[UR6][R4.64+-0x24] ;  /* 0xffffdc0604027981 */ /* 0x000ee8000c1e1900 */
[----:B------:R-:W4:Y:S01]  /*0170*/  LDG.E R14, desc[UR6][R4.64+-0x2c] ;  /* 0xffffd406040e7981 */ /* 0x000f22000c1e1900 */
[----:B------:R-:W-:Y:S01]  /*0180*/  UIADD3 UR4, UPT, UPT, UR4, 0x4, URZ ;  /* 0x0000000404047890 */ /* 0x000fe2000fffe0ff */
[----:B------:R-:W-:Y:S03]  /*0190*/  BSSY.RECONVERGENT B0, `(.L_x_0) ;  /* 0x0000039000007945 */ /* 0x000fe60003800200 */
[----:B------:R-:W-:Y:S01]  /*01a0*/  UISETP.NE.AND UP0, UPT, UR4, 0x14, UPT ;  /* 0x000000140400788c */ /* 0x000fe2000bf05270 */
[----:B--2---:R-:W-:Y:S01]  /*01b0*/  FADD R3, R12, -R3 ;  /* 0x800000030c037221 */ /* 0x004fe20000000000 */
[----:B---3--:R-:W-:-:S03]  /*01c0*/  FADD R2, R13, -R2 ;  /* 0x800000020d027221 */ /* 0x008fc60000000000 */
[----:B------:R-:W-:Y:S01]  /*01d0*/  FMUL R15, R3, R3 ;  /* 0x00000003030f7220 */ /* 0x000fe20000400000 */
[----:B------:R-:W-:Y:S01]  /*01e0*/  FMUL R16, R2, R2 ;  /* 0x0000000202107220 */ /* 0x000fe20000400000 */
[----:B----4-:R-:W-:Y:S01]  /*01f0*/  FMUL R14, R14, R14 ;  /* 0x0000000e0e0e7220 */ /* 0x010fe20000400000 */
[----:B------:R-:W-:Y:S02]  /*0200*/  IMAD.MOV.U32 R2, RZ, RZ, -0x2f6afd07 ;  /* 0xd09502f9ff027424 */ /* 0x000fe400078e00ff */
[----:B------:R-:W-:-:S05]  /*0210*/  FADD R3, R15, R16 ;  /* 0x000000100f037221 */ /* 0x000fca0000000000 */
[----:B------:R-:W-:-:S13]  /*0220*/  FSETP.GEU.AND P0, PT, R3, R14, PT ;  /* 0x0000000e0300720b */ /* 0x000fda0003f0e000 */
[----:B------:R-:W-:Y:S05]  /*0230*/  @P0 BRA `(.L_x_1) ;  /* 0x0000000000b80947 */ /* 0x000fea0003800000 */
[----:B------:R-:W-:Y:S01]  /*0240*/  FADD R0, -R15, R14 ;  /* 0x0000000e0f007221 */ /* 0x000fe20000000100 */
[----:B------:R-:W-:Y:S03]  /*0250*/  BSSY.RECONVERGENT B1, `(.L_x_2) ;  /* 0x000000e000017945 */ /* 0x000fe60003800200 */
[----:B------:R-:W-:-:S04]  /*0260*/  FADD R0, -R16, R0 ;  /* 0x0000000010007221 */ /* 0x000fc80000000100 */
[----:B------:R0:W1:Y:S01]  /*0270*/  MUFU.RSQ R3, R0 ;  /* 0x0000000000037308 */ /* 0x0000620000001400 */
[----:B------:R-:W-:-:S04]  /*0280*/  IADD3 R2, PT, PT, R0, -0xd000000, RZ ;  /* 0xf300000000027810 */ /* 0x000fc80007ffe0ff */
[----:B------:R-:W-:-:S13]  /*0290*/  ISETP.GT.U32.AND P0, PT, R2, 0x727fffff, PT ;  /* 0x727fffff0200780c */ /* 0x000fda0003f04070 */
[----:B01----:R-:W-:Y:S05]  /*02a0*/  @!P0 BRA `(.L_x_3) ;  /* 0x0000000000108947 */ /* 0x003fea0003800000 */
[----:B------:R-:W-:-:S07]  /*02b0*/  MOV R19, 0x2d0 ;  /* 0x000002d000137802 */ /* 0x000fce0000000f00 */
[----:B------:R-:W-:Y:S05]  /*02c0*/  CALL.REL.NOINC `($__internal_0_$__cuda_sm20_sqrt_rn_f32_slowpath) ;  /* 0x0000001000447944 */ /* 0x000fea0003c00000 */
[----:B------:R-:W-:Y:S01]  /*02d0*/  MOV R15, R0 ;  /* 0x00000000000f7202 */ /* 0x000fe20000000f00 */
[----:B------:R-:W-:Y:S06]  /*02e0*/  BRA `(.L_x_4) ;  /* 0x0000000000107947 */ /* 0x000fec0003800000 */
.L_x_3:
[----:B------:R-:W-:Y:S01]  /*02f0*/  FMUL.FTZ R15, R0, R3 ;  /* 0x00000003000f7220 */ /* 0x000fe20000410000 */
[----:B------:R-:W-:-:S03]  /*0300*/  FMUL.FTZ R2, R3, 0.5 ;  /* 0x3f00000003027820 */ /* 0x000fc60000410000 */
[----:B------:R-:W-:-:S04]  /*0310*/  FFMA R0, -R15, R15, R0 ;  /* 0x0000000f0f007223 */ /* 0x000fc80000000100 */
[----:B------:R-:W-:-:S07]  /*0320*/  FFMA R15, R0, R2, R15 ;  /* 0x00000002000f7223 */ /* 0x000fce000000000f */
.L_x_4:
[----:B------:R-:W-:Y:S05]  /*0330*/  BSYNC.RECONVERGENT B1 ;  /* 0x0000000000017941 */ /* 0x000fea0003800200 */
.L_x_2:
[----:B------:R-:W-:Y:S01]  /*0340*/  IADD3 R0, PT, PT, R14, -0xd000000, RZ ;  /* 0xf30000000e007810 */ /* 0x000fe20007ffe0ff */
[----:B------:R0:W1:Y:S03]  /*0350*/  MUFU.RSQ R17, R14 ;  /* 0x0000000e00117308 */ /* 0x0000660000001400 */
[----:B------:R-:W-:-:S13]  /*0360*/  ISETP.GT.U32.AND P0, PT, R0, 0x727fffff, PT ;  /* 0x727fffff0000780c */ /* 0x000fda0003f04070 */
[----:B0-----:R-:W-:Y:S05]  /*0370*/  @!P0 BRA `(.L_x_5) ;  /* 0x00000000001c8947 */ /* 0x001fea0003800000 */
[----:B------:R-:W-:Y:S01]  /*0380*/  BSSY.RECONVERGENT B1, `(.L_x_6) ;  /* 0x0000004000017945 */ /* 0x000fe20003800200 */
[----:B------:R-:W-:Y:S01]  /*0390*/  IMAD.MOV.U32 R0, RZ, RZ, R14 ;  /* 0x000000ffff007224 */ /* 0x000fe200078e000e */
[----:B------:R-:W-:-:S07]  /*03a0*/  MOV R19, 0x3c0 ;  /* 0x000003c000137802 */ /* 0x000fce0000000f00 */
[----:B-1----:R-:W-:Y:S05]  /*03b0*/  CALL.REL.NOINC `($__internal_0_$__cuda_sm20_sqrt_rn_f32_slowpath) ;  /* 0x0000001000087944 */ /* 0x002fea0003c00000 */
[----:B------:R-:W-:Y:S05]  /*03c0*/  BSYNC.RECONVERGENT B1 ;  /* 0x0000000000017941 */ /* 0x000fea0003800200 */
.L_x_6:
[----:B------:R-:W-:Y:S01]  /*03d0*/  MOV R3, R0 ;  /* 0x0000000000037202 */ /* 0x000fe20000000f00 */
[----:B------:R-:W-:Y:S06]  /*03e0*/  BRA `(.L_x_7) ;  /* 0x0000000000107947 */ /* 0x000fec0003800000 */
.L_x_5:
[----:B-1----:R-:W-:Y:S01]  /*03f0*/  FMUL.FTZ R3, R14, R17 ;  /* 0x000000110e037220 */ /* 0x002fe20000410000 */
[----:B------:R-:W-:-:S03]  /*0400*/  FMUL.FTZ R0, R17, 0.5 ;  /* 0x3f00000011007820 */ /* 0x000fc60000410000 */
[----:B------:R-:W-:-:S04]  /*0410*/  FFMA R14, -R3, R3, R14 ;  /* 0x00000003030e7223 */ /* 0x000fc8000000010e */
[----:B------:R-:W-:-:S07]  /*0420*/  FFMA R3, R14, R0, R3 ;  /* 0x000000000e037223 */ /* 0x000fce0000000003 */
.L_x_7:
[----:B------:R-:W0:Y:S01]  /*0430*/  MUFU.RCP R0, R3 ;  /* 0x0000000300007308 */ /* 0x000e220000001000 */
[----:B------:R-:W-:Y:S07]  /*0440*/  BSSY.RECONVERGENT B1, `(.L_x_8) ;  /* 0x000000b000017945 */ /* 0x000fee0003800200 */
[----:B------:R-:W1:Y:S01]  /*0450*/  FCHK P0, R15, R3 ;  /* 0x000000030f007302 */ /* 0x000e620000000000 */
[----:B0-----:R-:W-:-:S04]  /*0460*/  FFMA R17, R0, -R3, 1 ;  /* 0x3f80000000117423 */ /* 0x001fc80000000803 */
[----:B------:R-:W-:-:S04]  /*0470*/  FFMA R0, R0, R17, R0 ;  /* 0x0000001100007223 */ /* 0x000fc80000000000 */
[----:B------:R-:W-:-:S04]  /*0480*/  FFMA R2, R0, R15, RZ ;  /* 0x0000000f00027223 */ /* 0x000fc800000000ff */
[----:B------:R-:W-:-:S04]  /*0490*/  FFMA R17, R2, -R3, R15 ;  /* 0x8000000302117223 */ /* 0x000fc8000000000f */
[----:B------:R-:W-:Y:S01]  /*04a0*/  FFMA R0, R0, R17, R2 ;  /* 0x0000001100007223 */ /* 0x000fe20000000002 */
[----:B-1----:R-:W-:Y:S06]  /*04b0*/  @!P0 BRA `(.L_x_9) ;  /* 0x00000000000c8947 */ /* 0x002fec0003800000 */
[----:B------:R-:W-:Y:S02]  /*04c0*/  MOV R0, R15 ;  /* 0x0000000f00007202 */ /* 0x000fe40000000f00 */
[----:B------:R-:W-:-:S07]  /*04d0*/  MOV R2, 0x4f0 ;  /* 0x000004f000027802 */ /* 0x000fce0000000f00 */
[----:B------:R-:W-:Y:S05]  /*04e0*/  CALL.REL.NOINC `($__internal_1_$__cuda_sm3x_div_rn_noftz_f32_slowpath) ;  /* 0x0000001000187944 */ /* 0x000fea0003c00000 */
.L_x_9:
[----:B------:R-:W-:Y:S05]  /*04f0*/  BSYNC.RECONVERGENT B1 ;  /* 0x0000000000017941 */ /* 0x000fea0003800200 */
.L_x_8:
[----:B------:R-:W2:Y:S02]  /*0500*/  LDG.E R2, desc[UR6][R4.64+-0x20] ;  /* 0xffffe00604027981 */ /* 0x000ea4000c1e1900 */
[----:B--2---:R-:W-:-:S07]  /*0510*/  FADD R2, R2, R15 ;  /* 0x0000000f02027221 */ /* 0x004fce0000000000 */
.L_x_1:
[----:B------:R-:W-:Y:S05]  /*0520*/  BSYNC.RECONVERGENT B0 ;  /* 0x0000000000007941 */ /* 0x000fea0003800200 */
.L_x_0:
[----:B------:R-:W2:Y:S04]  /*0530*/  LDG.E R19, desc[UR6][R4.64+-0xc] ;  /* 0xfffff40604137981 */ /* 0x000ea8000c1e1900 */
[----:B------:R-:W3:Y:S01]  /*0540*/  LDG.E R14, desc[UR6][R4.64+-0x8] ;  /* 0xfffff806040e7981 */ /* 0x000ee2000c1e1900 */
[----:B------:R-:W-:-:S03]  /*0550*/  FSETP.GT.AND P0, PT, R2, R9, PT ;  /* 0x000000090200720b */ /* 0x000fc60003f04000 */
[----:B------:R-:W4:Y:S10]  /*0560*/  LDG.E R16, desc[UR6][R4.64+-0x10] ;  /* 0xfffff00604107981 */ /* 0x000f34000c1e1900 */
[----:B------:R-:W5:Y:S04]  /*0570*/  @P0 LDG.E R3, desc[UR6][R4.64+-0x38] ;  /* 0xffffc80604030981 */ /* 0x000f68000c1e1900 */
[----:B------:R-:W5:Y:S04]  /*0580*/  @P0 LDG.E R15, desc[UR6][R4.64+-0x30] ;  /* 0xffffd006040f0981 */ /* 0x000f68000c1e1900 */
[----:B------:R-:W5:Y:S01]  /*0590*/  @P0 LDG.E R17, desc[UR6][R4.64+-0x34] ;  /* 0xffffcc0604110981 */ /* 0x000f62000c1e1900 */
[----:B------:R-:W-:Y:S01]  /*05a0*/  BSSY.RECONVERGENT B0, `(.L_x_10) ;  /* 0x000003c000007945 */ /* 0x000fe20003800200 */
[----:B------:R-:W-:Y:S01]  /*05b0*/  @P0 MOV R9, R2 ;  /* 0x0000000200090202 */ /* 0x000fe20000000f00 */
[----:B------:R-:W-:-:S02]  /*05c0*/  IMAD.MOV.U32 R2, RZ, RZ, -0x2f6afd07 ;  /* 0xd09502f9ff027424 */ /* 0x000fc400078e00ff */
[----:B--2---:R-:W-:Y:S01]  /*05d0*/  FADD R19, R12, -R19 ;  /* 0x800000130c137221 */ /* 0x004fe20000000000 */
[----:B---3--:R-:W-:-:S03]  /*05e0*/  FADD R14, R13, -R14 ;  /* 0x8000000e0d0e7221 */ /* 0x008fc60000000000 */
[----:B------:R-:W-:Y:S01]  /*05f0*/  FMUL R21, R19, R19 ;  /* 0x0000001313157220 */ /* 0x000fe20000400000 */
[----:B------:R-:W-:Y:S01]  /*0600*/  FMUL R18, R14, R14 ;  /* 0x0000000e0e127220 */ /* 0x000fe20000400000 */
[----:B----4-:R-:W-:-:S03]  /*0610*/  FMUL R14, R16, R16 ;  /* 0x00000010100e7220 */ /* 0x010fc60000400000 */
[----:B------:R-:W-:-:S05]  /*0620*/  FADD R19, R21, R18 ;  /* 0x0000001215137221 */ /* 0x000fca0000000000 */
[----:B------:R-:W-:Y:S01]  /*0630*/  FSETP.GEU.AND P1, PT, R19, R14, PT ;  /* 0x0000000e1300720b */ /* 0x000fe20003f2e000 */
[C---:B-----5:R-:W-:Y:S01]  /*0640*/  @P0 FMUL R11, R0.reuse, R3 ;  /* 0x00000003000b0220 */ /* 0x060fe20000400000 */
[C---:B------:R-:W-:Y:S01]  /*0650*/  @P0 FMUL R10, R0.reuse, R15 ;  /* 0x0000000f000a0220 */ /* 0x040fe20000400000 */
[----:B------:R-:W-:-:S10]  /*0660*/  @P0 FMUL R8, R0, R17 ;  /* 0x0000001100080220 */ /* 0x000fd40000400000 */
        /* <DEDUP_REMOVED lines=12> */
.L_x_13:
[----:B------:R-:W-:Y:S01]  /*0730*/  FMUL.FTZ R15, R0, R3 ;  /* 0x00000003000f7220 */ /* 0x000fe20000410000 */
[----:B------:R-:W-:-:S03]  /*0740*/  FMUL.FTZ R2, R3, 0.5 ;  /* 0x3f00000003027820 */ /* 0x000fc60000410000 */
[----:B------:R-:W-:-:S04]  /*0750*/  FFMA R0, -R15, R15, R0 ;  /* 0x0000000f0f007223 */ /* 0x000fc80000000100 */
[----:B------:R-:W-:-:S07]  /*0760*/  FFMA R15, R0, R2, R15 ;  /* 0x00000002000f7223 */ /* 0x000fce000000000f */
.L_x_14:
[----:B------:R-:W-:Y:S05]  /*0770*/  BSYNC.RECONVERGENT B1 ;  /* 0x0000000000017941 */ /* 0x000fea0003800200 */
.L_x_12:
[----:B------:R-:W-:Y:S01]  /*0780*/  IADD3 R0, PT, PT, R14, -0xd000000, RZ ;  /* 0xf30000000e007810 */ /* 0x000fe20007ffe0ff */
[----:B------:R0:W1:Y:S03]  /*0790*/  MUFU.RSQ R17, R14 ;  /* 0x0000000e00117308 */ /* 0x0000660000001400 */
[----:B------:R-:W-:-:S13]  /*07a0*/  ISETP.GT.U32.AND P0, PT, R0, 0x727fffff, PT ;  /* 0x727fffff0000780c */ /* 0x000fda0003f04070 */
[----:B0-----:R-:W-:Y:S05]  /*07b0*/  @!P0 BRA `(.L_x_15) ;  /* 0x00000000001c8947 */ /* 0x001fea0003800000 */
[----:B------:R-:W-:Y:S01]  /*07c0*/  BSSY.RECONVERGENT B1, `(.L_x_16) ;  /* 0x0000004000017945 */ /* 0x000fe20003800200 */
[----:B------:R-:W-:Y:S02]  /*07d0*/  MOV R0, R14 ;  /* 0x0000000e00007202 */ /* 0x000fe40000000f00 */
[----:B------:R-:W-:-:S07]  /*07e0*/  MOV R19, 0x800 ;  /* 0x0000080000137802 */ /* 0x000fce0000000f00 */
[----:B-1----:R-:W-:Y:S05]  /*07f0*/  CALL.REL.NOINC `($__internal_0_$__cuda_sm20_sqrt_rn_f32_slowpath) ;  /* 0x0000000800f87944 */ /* 0x002fea0003c00000 */
[----:B------:R-:W-:Y:S05]  /*0800*/  BSYNC.RECONVERGENT B1 ;  /* 0x0000000000017941 */ /* 0x000fea0003800200 */
.L_x_16:
[----:B------:R-:W-:Y:S01]  /*0810*/  IMAD.MOV.U32 R3, RZ, RZ, R0 ;  /* 0x000000ffff037224 */ /* 0x000fe200078e0000 */
[----:B------:R-:W-:Y:S06]  /*0820*/  BRA `(.L_x_17) ;  /* 0x0000000000107947 */ /* 0x000fec0003800000 */
.L_x_15:
[----:B-1----:R-:W-:Y:S01]  /*0830*/  FMUL.FTZ R3, R14, R17 ;  /* 0x000000110e037220 */ /* 0x002fe20000410000 */
[----:B------:R-:W-:-:S03]  /*0840*/  FMUL.FTZ R0, R17, 0.5 ;  /* 0x3f00000011007820 */ /* 0x000fc60000410000 */
[----:B------:R-:W-:-:S04]  /*0850*/  FFMA R14, -R3, R3, R14 ;  /* 0x00000003030e7223 */ /* 0x000fc8000000010e */
[----:B------:R-:W-:-:S07]  /*0860*/  FFMA R3, R14, R0, R3 ;  /* 0x000000000e037223 */ /* 0x000fce0000000003 */
.L_x_17:
        /* <DEDUP_REMOVED lines=12> */
.L_x_19:
[----:B------:R-:W-:Y:S05]  /*0930*/  BSYNC.RECONVERGENT B1 ;  /* 0x0000000000017941 */ /* 0x000fea0003800200 */
.L_x_18:
[----:B------:R-:W2:Y:S02]  /*0940*/  LDG.E R2, desc[UR6][R4.64+-0x4] ;  /* 0xfffffc0604027981 */ /* 0x000ea4000c1e1900 */
[----:B--2---:R-:W-:-:S07]  /*0950*/  FADD R2, R2, R15 ;  /* 0x0000000f02027221 */ /* 0x004fce0000000000 */
.L_x_11:
[----:B------:R-:W-:Y:S05]  /*0960*/  BSYNC.RECONVERGENT B0 ;  /* 0x0000000000007941 */ /* 0x000fea0003800200 */
.L_x_10:
[----:B------:R-:W2:Y:S04]  /*0970*/  LDG.E R19, desc[UR6][R4.64+0x10] ;  /* 0x0000100604137981 */ /* 0x000ea8000c1e1900 */
[----:B------:R-:W3:Y:S01]  /*0980*/  LDG.E R14, desc[UR6][R4.64+0x14] ;  /* 0x00001406040e7981 */ /* 0x000ee2000c1e1900 */
[----:B------:R-:W-:-:S03]  /*0990*/  FSETP.GT.AND P0, PT, R2, R9, PT ;  /* 0x000000090200720b */ /* 0x000fc60003f04000 */
[----:B------:R-:W4:Y:S10]  /*09a0*/  LDG.E R16, desc[UR6][R4.64+0xc] ;  /* 0x00000c0604107981 */ /* 0x000f34000c1e1900 */
[----:B------:R-:W5:Y:S04]  /*09b0*/  @P0 LDG.E R3, desc[UR6][R4.64+-0x1c] ;  /* 0xffffe40604030981 */ /* 0x000f68000c1e1900 */
[----:B------:R-:W5:Y:S04]  /*09c0*/  @P0 LDG.E R15, desc[UR6][R4.64+-0x14] ;  /* 0xffffec06040f0981 */ /* 0x000f68000c1e1900 */
[----:B------:R-:W5:Y:S01]  /*09d0*/  @P0 LDG.E R17, desc[UR6][R4.64+-0x18] ;  /* 0xffffe80604110981 */ /* 0x000f62000c1e1900 */
[----:B------:R-:W-:Y:S01]  /*09e0*/  @P0 MOV R9, R2 ;  /* 0x0000000200090202 */ /* 0x000fe20000000f00 */
[----:B------:R-:W-:Y:S01]  /*09f0*/  BSSY.RECONVERGENT B0, `(.L_x_20) ;  /* 0x000003b000007945 */ /* 0x000fe20003800200 */
[----:B------:R-:W-:-:S02]  /*0a00*/  HFMA2 R2, -RZ, RZ, -36.65625, 4.5359134674072265625e-05 ;  /* 0xd09502f9ff027431 */ /* 0x000fc400000001ff */
        /* <DEDUP_REMOVED lines=20> */
[----:B------:R-:W-:Y:S01]  /*0b50*/  IMAD.MOV.U32 R15, RZ, RZ, R0 ;  /* 0x000000ffff0f7224 */ /* 0x000fe200078e0000 */
[----:B------:R-:W-:Y:S06]  /*0b60*/  BRA `(.L_x_24) ;  /* 0x0000000000107947 */ /* 0x000fec0003800000 */
.L_x_23:
[----:B------:R-:W-:Y:S01]  /*0b70*/  FMUL.FTZ R15, R0, R3 ;  /* 0x00000003000f7220 */ /* 0x000fe20000410000 */
[----:B------:R-:W-:-:S03]  /*0b80*/  FMUL.FTZ R2, R3, 0.5 ;  /* 0x3f00000003027820 */ /* 0x000fc60000410000 */
[----:B------:R-:W-:-:S04]  /*0b90*/  FFMA R0, -R15, R15, R0 ;  /* 0x0000000f0f007223 */ /* 0x000fc80000000100 */
[----:B------:R-:W-:-:S07]  /*0ba0*/  FFMA R15, R0, R2, R15 ;  /* 0x00000002000f7223 */ /* 0x000fce000000000f */
.L_x_24:
[----:B------:R-:W-:Y:S05]  /*0bb0*/  BSYNC.RECONVERGENT B1 ;  /* 0x0000000000017941 */ /* 0x000fea0003800200 */
.L_x_22:
        /* <DEDUP_REMOVED lines=9> */
.L_x_26:
[----:B------:R-:W-:Y:S01]  /*0c50*/  MOV R3, R0 ;  /* 0x0000000000037202 */ /* 0x000fe20000000f00 */
[----:B------:R-:W-:Y:S06]  /*0c60*/  BRA `(.L_x_27) ;  /* 0x0000000000107947 */ /* 0x000fec0003800000 */
.L_x_25:
[----:B-1----:R-:W-:Y:S01]  /*0c70*/  FMUL.FTZ R3, R14, R17 ;  /* 0x000000110e037220 */ /* 0x002fe20000410000 */
[----:B------:R-:W-:-:S03]  /*0c80*/  FMUL.FTZ R0, R17, 0.5 ;  /* 0x3f00000011007820 */ /* 0x000fc60000410000 */
[----:B------:R-:W-:-:S04]  /*0c90*/  FFMA R14, -R3, R3, R14 ;  /* 0x00000003030e7223 */ /* 0x000fc8000000010e */
[----:B------:R-:W-:-:S07]  /*0ca0*/  FFMA R3, R14, R0, R3 ;  /* 0x000000000e037223 */ /* 0x000fce0000000003 */
.L_x_27:
        /* <DEDUP_REMOVED lines=12> */
.L_x_29:
[----:B------:R-:W-:Y:S05]  /*0d70*/  BSYNC.RECONVERGENT B1 ;  /* 0x0000000000017941 */ /* 0x000fea0003800200 */
.L_x_28:
[----:B------:R-:W2:Y:S02]  /*0d80*/  LDG.E R2, desc[UR6][R4.64+0x18] ;  /* 0x0000180604027981 */ /* 0x000ea4000c1e1900 */
[----:B--2---:R-:W-:-:S07]  /*0d90*/  FADD R2, R2, R15 ;  /* 0x0000000f02027221 */ /* 0x004fce0000000000 */
.L_x_21:
[----:B------:R-:W-:Y:S05]  /*0da0*/  BSYNC.RECONVERGENT B0 ;  /* 0x0000000000007941 */ /* 0x000fea0003800200 */
.L_x_20:
[----:B------:R-:W2:Y:S04]  /*0db0*/  LDG.E R19, desc[UR6][R4.64+0x2c] ;  /* 0x00002c0604137981 */ /* 0x000ea8000c1e1900 */
[----:B------:R-:W3:Y:S01]  /*0dc0*/  LDG.E R14, desc[UR6][R4.64+0x30] ;  /* 0x00003006040e7981 */ /* 0x000ee2000c1e1900 */
[----:B------:R-:W-:-:S03]  /*0dd0*/  FSETP.GT.AND P0, PT, R2, R9, PT ;  /* 0x000000090200720b */ /* 0x000fc60003f04000 */
[----:B------:R-:W4:Y:S10]  /*0de0*/  LDG.E R16, desc[UR6][R4.64+0x28] ;  /* 0x0000280604107981 */ /* 0x000f34000c1e1900 */
[----:B------:R-:W5:Y:S04]  /*0df0*/  @P0 LDG.E R3, desc[UR6][R4.64] ;  /* 0x0000000604030981 */ /* 0x000f68000c1e1900 */
[----:B------:R-:W5:Y:S04]  /*0e00*/  @P0 LDG.E R15, desc[UR6][R4.64+0x8] ;  /* 0x00000806040f0981 */ /* 0x000f68000c1e1900 */
[----:B------:R-:W5:Y:S01]  /*0e10*/  @P0 LDG.E R17, desc[UR6][R4.64+0x4] ;  /* 0x0000040604110981 */ /* 0x000f62000c1e1900 */
[----:B------:R-:W-:Y:S01]  /*0e20*/  @P0 IMAD.MOV.U32 R9, RZ, RZ, R2 ;  /* 0x000000ffff090224 */ /* 0x000fe200078e0002 */
        /* <DEDUP_REMOVED lines=24> */
.L_x_33:
[----:B------:R-:W-:Y:S01]  /*0fb0*/  FMUL.FTZ R15, R0, R3 ;  /* 0x00000003000f7220 */ /* 0x000fe20000410000 */
[----:B------:R-:W-:-:S03]  /*0fc0*/  FMUL.FTZ R2, R3, 0.5 ;  /* 0x3f00000003027820 */ /* 0x000fc60000410000 */
[----:B------:R-:W-:-:S04]  /*0fd0*/  FFMA R0, -R15, R15, R0 ;  /* 0x0000000f0f007223 */ /* 0x000fc80000000100 */
[----:B------:R-:W-:-:S07]  /*0fe0*/  FFMA R15, R0, R2, R15 ;  /* 0x00000002000f7223 */ /* 0x000fce000000000f */
.L_x_34:
[----:B------:R-:W-:Y:S05]  /*0ff0*/  BSYNC.RECONVERGENT B1 ;  /* 0x0000000000017941 */ /* 0x000fea0003800200 */
.L_x_32:
        /* <DEDUP_REMOVED lines=9> */
.L_x_36:
[----:B------:R-:W-:Y:S01]  /*1090*/  MOV R3, R0 ;  /* 0x0000000000037202 */ /* 0x000fe20000000f00 */
[----:B------:R-:W-:Y:S06]  /*10a0*/  BRA `(.L_x_37) ;  /* 0x0000000000107947 */ /* 0x000fec0003800000 */
.L_x_35:
[----:B-1----:R-:W-:Y:S01]  /*10b0*/  FMUL.FTZ R3, R14, R17 ;  /* 0x000000110e037220 */ /* 0x002fe20000410000 */
[----:B------:R-:W-:-:S03]  /*10c0*/  FMUL.FTZ R0, R17, 0.5 ;  /* 0x3f00000011007820 */ /* 0x000fc60000410000 */
[----:B------:R-:W-:-:S04]  /*10d0*/  FFMA R14, -R3, R3, R14 ;  /* 0x00000003030e7223 */ /* 0x000fc8000000010e */
[----:B------:R-:W-:-:S07]  /*10e0*/  FFMA R3, R14, R0, R3 ;  /* 0x000000000e037223 */ /* 0x000fce0000000003 */
.L_x_37:
        /* <DEDUP_REMOVED lines=12> */
.L_x_39:
[----:B------:R-:W-:Y:S05]  /*11b0*/  BSYNC.RECONVERGENT B1 ;  /* 0x0000000000017941 */ /* 0x000fea0003800200 */
.L_x_38:
[----:B------:R-:W2:Y:S02]  /*11c0*/  LDG.E R2, desc[UR6][R4.64+0x34] ;  /* 0x0000340604027981 */ /* 0x000ea4000c1e1900 */
[----:B--2---:R-:W-:-:S07]  /*11d0*/  FADD R2, R2, R15 ;  /* 0x0000000f02027221 */ /* 0x004fce0000000000 */
.L_x_31:
[----:B------:R-:W-:Y:S05]  /*11e0*/  BSYNC.RECONVERGENT B0 ;  /* 0x0000000000007941 */ /* 0x000fea0003800200 */
.L_x_30:
[----:B------:R-:W-:Y:S01]  /*11f0*/  FSETP.GT.AND P0, PT, R2, R9, PT ;  /* 0x000000090200720b */ /* 0x000fe20003f04000 */
[----:B------:R-:W-:-:S12]  /*1200*/  BSSY.RECONVERGENT B0, `(.L_x_40) ;  /* 0x0000009000007945 */ /* 0x000fd80003800200 */
[----:B------:R-:W-:Y:S05]  /*1210*/  @!P0 BRA `(.L_x_41) ;  /* 0x00000000001c8947 */ /* 0x000fea0003800000 */
[----:B------:R-:W2:Y:S04]  /*1220*/  LDG.E R11, desc[UR6][R4.64+0x1c] ;  /* 0x00001c06040b7981 */ /* 0x000ea8000c1e1900 */
[----:B------:R-:W3:Y:S04]  /*1230*/  LDG.E R3, desc[UR6][R4.64+0x24] ;  /* 0x0000240604037981 */ /* 0x000ee8000c1e1900 */
[----:B------:R-:W4:Y:S01]  /*1240*/  LDG.E R15, desc[UR6][R4.64+0x20] ;  /* 0x00002006040f7981 */ /* 0x000f22000c1e1900 */
[----:B------:R-:W-:Y:S01]  /*1250*/  MOV R9, R2 ;  /* 0x0000000200097202 */ /* 0x000fe20000000f00 */
[C---:B--2---:R-:W-:Y:S01]  /*1260*/  FMUL R11, R0.reuse, R11 ;  /* 0x0000000b000b7220 */ /* 0x044fe20000400000 */
[C---:B---3--:R-:W-:Y:S01]  /*1270*/  FMUL R10, R0.reuse, R3 ;  /* 0x00000003000a7220 */ /* 0x048fe20000400000 */
[----:B----4-:R-:W-:-:S07]  /*1280*/  FMUL R8, R0, R15 ;  /* 0x0000000f00087220 */ /* 0x010fce0000400000 */
.L_x_41:
[----:B------:R-:W-:Y:S05]  /*1290*/  BSYNC.RECONVERGENT B0 ;  /* 0x0000000000007941 */ /* 0x000fea0003800200 */
.L_x_40:
[----:B------:R-:W-:-:S04]  /*12a0*/  IADD3 R4, P0, PT, R4, 0x70, RZ ;  /* 0x0000007004047810 */ /* 0x000fc80007f1e0ff */
[----:B------:R-:W-:Y:S01]  /*12b0*/  IADD3.X R5, PT, PT, RZ, R5, RZ, P0, !PT ;  /* 0x00000005ff057210 */ /* 0x000fe200007fe4ff */
[----:B------:R-:W-:Y:S08]  /*12c0*/  BRA.U UP0, `(.L_x_42) ;  /* 0xffffffed00a07547 */ /* 0x000ff0000b83ffff */
[----:B------:R-:W0:Y:S01]  /*12d0*/  LDCU.64 UR8, c[0x0][0x388] ;  /* 0x00007100ff0877ac */ /* 0x000e220008000a00 */
[----:B------:R-:W-:Y:S01]  /*12e0*/  FMUL R11, R11, 255 ;  /* 0x437f00000b0b7820 */ /* 0x000fe20000400000 */
[----:B------:R-:W-:Y:S02]  /*12f0*/  IMAD R0, R7, 0x800, R6 ;  /* 0x0000080007007824 */ /* 0x000fe400078e0206 */
[----:B------:R-:W-:Y:S01]  /*1300*/  FMUL R10, R10, 255 ;  /* 0x437f00000a0a7820 */ /* 0x000fe20000400000 */
[----:B------:R-:W-:Y:S02]  /*1310*/  FMUL R8, R8, 255 ;  /* 0x437f000008087820 */ /* 0x000fe40000400000 */
[----:B------:R-:W-:Y:S01]  /*1320*/  SHF.L.U32 R0, R0, 0x2, RZ ;  /* 0x0000000200007819 */ /* 0x000fe200000006ff */
[----:B------:R-:W1:Y:S08]  /*1330*/  F2I.TRUNC.NTZ R11, R11 ;  /* 0x0000000b000b7305 */ /* 0x000e70000020f100 */
[----:B------:R-:W2:Y:S01]  /*1340*/  F2I.TRUNC.NTZ R5, R10 ;  /* 0x0000000a00057305 */ /* 0x000ea2000020f100 */
[----:B0-----:R-:W-:-:S04]  /*1350*/  IADD3 R2, P0, PT, R0, UR8, RZ ;  /* 0x0000000800027c10 */ /* 0x001fc8000ff1e0ff */
[----:B------:R-:W-:Y:S01]  /*1360*/  LEA.HI.X.SX32 R3, R0, UR9, 0x1, P0 ;  /* 0x0000000900037c11 */ /* 0x000fe200080f0eff */
[----:B------:R-:W-:Y:S02]  /*1370*/  HFMA2 R0, -RZ, RZ, 0, 1.5199184417724609375e-05 ;  /* 0x000000ffff007431 */ /* 0x000fe400000001ff */
[----:B------:R-:W0:Y:S02]  /*1380*/  F2I.TRUNC.NTZ R7, R8 ;  /* 0x0000000800077305 */ /* 0x000e24000020f100 */
[----:B-1----:R-:W-:Y:S04]  /*1390*/  STG.E.U8 desc[UR6][R2.64], R11 ;  /* 0x0000000b02007986 */ /* 0x002fe8000c101106 */
[----:B--2---:R-:W-:Y:S04]  /*13a0*/  STG.E.U8 desc[UR6][R2.64+0x1], R5 ;  /* 0x0000010502007986 */ /* 0x004fe8000c101106 */
[----:B------:R-:W-:Y:S04]  /*13b0*/  STG.E.U8 desc[UR6][R2.64+0x3], R0 ;  /* 0x0000030002007986 */ /* 0x000fe8000c101106 */
[----:B0-----:R-:W-:Y:S01]  /*13c0*/  STG.E.U8 desc[UR6][R2.64+0x2], R7 ;  /* 0x0000020702007986 */ /* 0x001fe2000c101106 */
[----:B------:R-:W-:Y:S05]  /*13d0*/  EXIT ;  /* 0x000000000000794d */ /* 0x000fea0003800000 */
        .weak           $__internal_0_$__cuda_sm20_sqrt_rn_f32_slowpath
        .type           $__internal_0_$__cuda_sm20_sqrt_rn_f32_slowpath,@function
        .size           $__internal_0_$__cuda_sm20_sqrt_rn_f32_slowpath,($__internal_1_$__cuda_sm3x_div_rn_noftz_f32_slowpath - $__internal_0_$__cuda_sm20_sqrt_rn_f32_slowpath)
$__internal_0_$__cuda_sm20_sqrt_rn_f32_slowpath:
[----:B------:R-:W-:-:S13]  /*13e0*/  LOP3.LUT P0, RZ, R0, 0x7fffffff, RZ, 0xc0, !PT ;  /* 0x7fffffff00ff7812 */ /* 0x000fda000780c0ff */
[----:B------:R-:W-:Y:S01]  /*13f0*/  @!P0 MOV R2, R0 ;  /* 0x0000000000028202 */ /* 0x000fe20000000f00 */
[----:B------:R-:W-:Y:S06]  /*1400*/  @!P0 BRA `(.L_x_43) ;  /* 0x0000000000408947 */ /* 0x000fec0003800000 */
[----:B------:R-:W-:-:S13]  /*1410*/  FSETP.GEU.FTZ.AND P0, PT, R0, RZ, PT ;  /* 0x000000ff0000720b */ /* 0x000fda0003f1e000 */
[----:B------:R-:W-:Y:S01]  /*1420*/  @!P0 MOV R2, 0x7fffffff ;  /* 0x7fffffff00028802 */ /* 0x000fe20000000f00 */
[----:B------:R-:W-:Y:S06]  /*1430*/  @!P0 BRA `(.L_x_43) ;  /* 0x0000000000348947 */ /* 0x000fec0003800000 */
[----:B------:R-:W-:-:S13]  /*1440*/  FSETP.GTU.FTZ.AND P0, PT, |R0|, +INF , PT ;  /* 0x7f8000000000780b */ /* 0x000fda0003f1c200 */
[----:B------:R-:W-:Y:S01]  /*1450*/  @P0 FADD.FTZ R2, R0, 1 ;  /* 0x3f80000000020421 */ /* 0x000fe20000010000 */
[----:B------:R-:W-:Y:S06]  /*1460*/  @P0 BRA `(.L_x_43) ;  /* 0x0000000000280947 */ /* 0x000fec0003800000 */
[----:B------:R-:W-:-:S13]  /*1470*/  FSETP.NEU.FTZ.AND P0, PT, |R0|, +INF , PT ;  /* 0x7f8000000000780b */ /* 0x000fda0003f1d200 */
[----:B------:R-:W-:-:S04]  /*1480*/  @P0 FFMA R3, R0, 1.84467440737095516160e+19, RZ ;  /* 0x5f80000000030823 */ /* 0x000fc800000000ff */
[----:B------:R-:W0:Y:S02]  /*1490*/  @P0 MUFU.RSQ R2, R3 ;  /* 0x0000000300020308 */ /* 0x000e240000001400 */
[----:B0-----:R-:W-:Y:S01]  /*14a0*/  @P0 FMUL.FTZ R16, R3, R2 ;  /* 0x0000000203100220 */ /* 0x001fe20000410000 */
[----:B------:R-:W-:Y:S01]  /*14b0*/  @P0 FMUL.FTZ R18, R2, 0.5 ;  /* 0x3f00000002120820 */ /* 0x000fe20000410000 */
[----:B------:R-:W-:Y:S02]  /*14c0*/  @!P0 IMAD.MOV.U32 R2, RZ, RZ, R0 ;  /* 0x000000ffff028224 */ /* 0x000fe400078e0000 */
[----:B------:R-:W-:-:S04]  /*14d0*/  @P0 FADD.FTZ R17, -R16, -RZ ;  /* 0x800000ff10110221 */ /* 0x000fc80000010100 */
[----:B------:R-:W-:-:S04]  /*14e0*/  @P0 FFMA R17, R16, R17, R3 ;  /* 0x0000001110110223 */ /* 0x000fc80000000003 */
[----:B------:R-:W-:-:S04]  /*14f0*/  @P0 FFMA R17, R17, R18, R16 ;  /* 0x0000001211110223 */ /* 0x000fc80000000010 */
[----:B------:R-:W-:-:S07]  /*1500*/  @P0 FMUL.FTZ R2, R17, 2.3283064365386962891e-10 ;  /* 0x2f80000011020820 */ /* 0x000fce0000410000 */
.L_x_43:
[----:B------:R-:W-:Y:S01]  /*1510*/  HFMA2 R3, -RZ, RZ, 0, 0 ;  /* 0x00000000ff037431 */ /* 0x000fe200000001ff */
[----:B------:R-:W-:Y:S02]  /*1520*/  MOV R0, R2 ;  /* 0x0000000200007202 */ /* 0x000fe40000000f00 */
[----:B------:R-:W-:-:S04]  /*1530*/  MOV R2, R19 ;  /* 0x0000001300027202 */ /* 0x000fc80000000f00 */
[----:B------:R-:W-:Y:S05]  /*1540*/  RET.REL.NODEC R2 `(_Z6kernelP6SpherePh) ;  /* 0xffffffe802ac7950 */ /* 0x000fea0003c3ffff */
        .weak           $__internal_1_$__cuda_sm3x_div_rn_noftz_f32_slowpath
        .type           $__internal_1_$__cuda_sm3x_div_rn_noftz_f32_slowpath,@function
        .size           $__internal_1_$__cuda_sm3x_div_rn_noftz_f32_slowpath,(.L_x_57 - $__internal_1_$__cuda_sm3x_div_rn_noftz_f32_slowpath)
$__internal_1_$__cuda_sm3x_div_rn_noftz_f32_slowpath:
[----:B------:R-:W-:Y:S01]  /*1550*/  SHF.R.U32.HI R14, RZ, 0x17, R3 ;  /* 0x00000017ff0e7819 */ /* 0x000fe20000011603 */
[----:B------:R-:W-:Y:S01]  /*1560*/  BSSY.RECONVERGENT B2, `(.L_x_44) ;  /* 0x0000062000027945 */ /* 0x000fe20003800200 */
[----:B------:R-:W-:Y:S02]  /*1570*/  SHF.R.U32.HI R16, RZ, 0x17, R0 ;  /* 0x00000017ff107819 */ /* 0x000fe40000011600 */
[----:B------:R-:W-:Y:S02]  /*1580*/  LOP3.LUT R14, R14, 0xff, RZ, 0xc0, !PT ;  /* 0x000000ff0e0e7812 */ /* 0x000fe400078ec0ff */
[----:B------:R-:W-:Y:S02]  /*1590*/  LOP3.LUT R19, R16, 0xff, RZ, 0xc0, !PT ;  /* 0x000000ff10137812 */ /* 0x000fe400078ec0ff */
[----:B------:R-:W-:-:S03]  /*15a0*/  IADD3 R18, PT, PT, R14, -0x1, RZ ;  /* 0xffffffff0e127810 */ /* 0x000fc60007ffe0ff */
[----:B------:R-:W-:Y:S01]  /*15b0*/  VIADD R17, R19, 0xffffffff ;  /* 0xffffffff13117836 */ /* 0x000fe20000000000 */
[----:B------:R-:W-:-:S04]  /*15c0*/  ISETP.GT.U32.AND P0, PT, R18, 0xfd, PT ;  /* 0x000000fd1200780c */ /* 0x000fc80003f04070 */
[----:B------:R-:W-:-:S13]  /*15d0*/  ISETP.GT.U32.OR P0, PT, R17, 0xfd, P0 ;  /* 0x000000fd1100780c */ /* 0x000fda0000704470 */
[----:B------:R-:W-:Y:S01]  /*15e0*/  @!P0 MOV R16, RZ ;  /* 0x000000ff00108202 */ /* 0x000fe20000000f00 */
[----:B------:R-:W-:Y:S06]  /*15f0*/  @!P0 BRA `(.L_x_45) ;  /* 0x00000000005c8947 */ /* 0x000fec0003800000 */
[----:B------:R-:W-:Y:S02]  /*1600*/  FSETP.GTU.FTZ.AND P0, PT, |R0|, +INF , PT ;  /* 0x7f8000000000780b */ /* 0x000fe40003f1c200 */
[----:B------:R-:W-:-:S04]  /*1610*/  FSETP.GTU.FTZ.AND P1, PT, |R3|, +INF , PT ;  /* 0x7f8000000300780b */ /* 0x000fc80003f3c200 */
[----:B------:R-:W-:-:S13]  /*1620*/  PLOP3.LUT P0, PT, P0, P1, PT, 0xf8, 0x8f ;  /* 0x00000000008f781c */ /* 0x000fda0000703f70 */
[----:B------:R-:W-:Y:S05]  /*1630*/  @P0 BRA `(.L_x_46) ;  /* 0x00000004004c0947 */ /* 0x000fea0003800000 */
[----:B------:R-:W-:-:S13]  /*1640*/  LOP3.LUT P0, RZ, R3, 0x7fffffff, R0, 0xc8, !PT ;  /* 0x7fffffff03ff7812 */ /* 0x000fda000780c800 */
[----:B------:R-:W-:Y:S05]  /*1650*/  @!P0 BRA `(.L_x_47) ;  /* 0x00000004003c8947 */ /* 0x000fea0003800000 */
[C---:B------:R-:W-:Y:S02]  /*1660*/  FSETP.NEU.FTZ.AND P2, PT, |R0|.reuse, +INF , PT ;  /* 0x7f8000000000780b */ /* 0x040fe40003f5d200 */
[----:B------:R-:W-:Y:S02]  /*1670*/  FSETP.NEU.FTZ.AND P1, PT, |R3|, +INF , PT ;  /* 0x7f8000000300780b */ /* 0x000fe40003f3d200 */
[----:B------:R-:W-:-:S11]  /*1680*/  FSETP.NEU.FTZ.AND P0, PT, |R0|, +INF , PT ;  /* 0x7f8000000000780b */ /* 0x000fd60003f1d200 */
[----:B------:R-:W-:Y:S05]  /*1690*/  @!P1 BRA !P2, `(.L_x_47) ;  /* 0x00000004002c9947 */ /* 0x000fea0005000000 */
[----:B------:R-:W-:-:S04]  /*16a0*/  LOP3.LUT P2, RZ, R0, 0x7fffffff, RZ, 0xc0, !PT ;  /* 0x7fffffff00ff7812 */ /* 0x000fc8000784c0ff */
[----:B------:R-:W-:-:S13]  /*16b0*/  PLOP3.LUT P1, PT, P1, P2, PT, 0x2f, 0xf2 ;  /* 0x0000000000f2781c */ /* 0x000fda0000f24577 */
[----:B------:R-:W-:Y:S05]  /*16c0*/  @P1 BRA `(.L_x_48) ;  /* 0x0000000400181947 */ /* 0x000fea0003800000 */
[----:B------:R-:W-:-:S04]  /*16d0*/  LOP3.LUT P1, RZ, R3, 0x7fffffff, RZ, 0xc0, !PT ;  /* 0x7fffffff03ff7812 */ /* 0x000fc8000782c0ff */
[----:B------:R-:W-:-:S13]  /*16e0*/  PLOP3.LUT P0, PT, P0, P1, PT, 0x2f, 0xf2 ;  /* 0x0000000000f2781c */ /* 0x000fda0000702577 */
[----:B------:R-:W-:Y:S05]  /*16f0*/  @P0 BRA `(.L_x_49) ;  /* 0x0000000400000947 */ /* 0x000fea0003800000 */
[----:B------:R-:W-:Y:S02]  /*1700*/  ISETP.GE.AND P0, PT, R17, RZ, PT ;  /* 0x000000ff1100720c */ /* 0x000fe40003f06270 */
[----:B------:R-:W-:-:S11]  /*1710*/  ISETP.GE.AND P1, PT, R18, RZ, PT ;  /* 0x000000ff1200720c */ /* 0x000fd60003f26270 */
[----:B------:R-:W-:Y:S01]  /*1720*/  @P0 MOV R16, RZ ;  /* 0x000000ff00100202 */ /* 0x000fe20000000f00 */
[----:B------:R-:W-:Y:S01]  /*1730*/  @!P0 FFMA R0, R0, 1.84467440737095516160e+19, RZ ;  /* 0x5f80000000008823 */ /* 0x000fe200000000ff */
[----:B------:R-:W-:Y:S01]  /*1740*/  @!P0 MOV R16, 0xffffffc0 ;  /* 0xffffffc000108802 */ /* 0x000fe20000000f00 */
[----:B------:R-:W-:-:S03]  /*1750*/  @!P1 FFMA R3, R3, 1.84467440737095516160e+19, RZ ;  /* 0x5f80000003039823 */ /* 0x000fc600000000ff */
[----:B------:R-:W-:-:S07]  /*1760*/  @!P1 IADD3 R16, PT, PT, R16, 0x40, RZ ;  /* 0x0000004010109810 */ /* 0x000fce0007ffe0ff */
.L_x_45:
[----:B------:R-:W-:Y:S01]  /*1770*/  LEA R18, R14, 0xc0800000, 0x17 ;  /* 0xc08000000e127811 */ /* 0x000fe200078eb8ff */
[----:B------:R-:W-:Y:S01]  /*1780*/  BSSY.RECONVERGENT B3, `(.L_x_50) ;  /* 0x0000036000037945 */ /* 0x000fe20003800200 */
[----:B------:R-:W-:-:S03]  /*1790*/  IADD3 R19, PT, PT, R19, -0x7f, RZ ;  /* 0xffffff8113137810 */ /* 0x000fc60007ffe0ff */
[----:B------:R-:W-:Y:S02]  /*17a0*/  IMAD.IADD R20, R3, 0x1, -R18 ;  /* 0x0000000103147824 */ /* 0x000fe400078e0a12 */
[C---:B------:R-:W-:Y:S01]  /*17b0*/  IMAD R0, R19.reuse, -0x800000, R0 ;  /* 0xff80000013007824 */ /* 0x040fe200078e0200 */
[----:B------:R-:W-:Y:S01]  /*17c0*/  IADD3 R19, PT, PT, R19, 0x7f, -R14 ;  /* 0x0000007f13137810 */ /* 0x000fe20007ffe80e */
[----:B------:R-:W0:Y:S01]  /*17d0*/  MUFU.RCP R3, R20 ;  /* 0x0000001400037308 */ /* 0x000e220000001000 */
[----:B------:R-:W-:Y:S02]  /*17e0*/  FADD.FTZ R17, -R20, -RZ ;  /* 0x800000ff14117221 */ /* 0x000fe40000010100 */
[----:B------:R-:W-:Y:S02]  /*17f0*/  IADD3 R19, PT, PT, R19, R16, RZ ;  /* 0x0000001013137210 */ /* 0x000fe40007ffe0ff */
[----:B0-----:R-:W-:-:S04]  /*1800*/  FFMA R18, R3, R17, 1 ;  /* 0x3f80000003127423 */ /* 0x001fc80000000011 */
[----:B------:R-:W-:-:S04]  /*1810*/  FFMA R3, R3, R18, R3 ;  /* 0x0000001203037223 */ /* 0x000fc80000000003 */
[----:B------:R-:W-:-:S04]  /*1820*/  FFMA R18, R0, R3, RZ ;  /* 0x0000000300127223 */ /* 0x000fc800000000ff */
[----:B------:R-:W-:-:S04]  /*1830*/  FFMA R21, R17, R18, R0 ;  /* 0x0000001211157223 */ /* 0x000fc80000000000 */
[----:B------:R-:W-:-:S04]  /*1840*/  FFMA R18, R3, R21, R18 ;  /* 0x0000001503127223 */ /* 0x000fc80000000012 */
[----:B------:R-:W-:-:S04]  /*1850*/  FFMA R17, R17, R18, R0 ;  /* 0x0000001211117223 */ /* 0x000fc80000000000 */
[----:B------:R-:W-:-:S05]  /*1860*/  FFMA R0, R3, R17, R18 ;  /* 0x0000001103007223 */ /* 0x000fca0000000012 */
[----:B------:R-:W-:-:S04]  /*1870*/  SHF.R.U32.HI R14, RZ, 0x17, R0 ;  /* 0x00000017ff0e7819 */ /* 0x000fc80000011600 */
[----:B------:R-:W-:-:S04]  /*1880*/  LOP3.LUT R14, R14, 0xff, RZ, 0xc0, !PT ;  /* 0x000000ff0e0e7812 */ /* 0x000fc800078ec0ff */
[----:B------:R-:W-:-:S04]  /*1890*/  IADD3 R20, PT, PT, R14, R19, RZ ;  /* 0x000000130e147210 */ /* 0x000fc80007ffe0ff */
[----:B------:R-:W-:-:S04]  /*18a0*/  IADD3 R14, PT, PT, R20, -0x1, RZ ;  /* 0xffffffff140e7810 */ /* 0x000fc80007ffe0ff */
[----:B------:R-:W-:-:S13]  /*18b0*/  ISETP.GE.U32.AND P0, PT, R14, 0xfe, PT ;  /* 0x000000fe0e00780c */ /* 0x000fda0003f06070 */
[----:B------:R-:W-:Y:S05]  /*18c0*/  @!P0 BRA `(.L_x_51) ;  /* 0x0000000000808947 */ /* 0x000fea0003800000 */
[----:B------:R-:W-:-:S13]  /*18d0*/  ISETP.GT.AND P0, PT, R20, 0xfe, PT ;  /* 0x000000fe1400780c */ /* 0x000fda0003f04270 */
[----:B------:R-:W-:Y:S05]  /*18e0*/  @P0 BRA `(.L_x_52) ;  /* 0x00000000006c0947 */ /* 0x000fea0003800000 */
[----:B------:R-:W-:-:S13]  /*18f0*/  ISETP.GE.AND P0, PT, R20, 0x1, PT ;  /* 0x000000011400780c */ /* 0x000fda0003f06270 */
[----:B------:R-:W-:Y:S05]  /*1900*/  @P0 BRA `(.L_x_53) ;  /* 0x0000000000740947 */ /* 0x000fea0003800000 */
[----:B------:R-:W-:Y:S02]  /*1910*/  ISETP.GE.AND P0, PT, R20, -0x18, PT ;  /* 0xffffffe81400780c */ /* 0x000fe40003f06270 */
[----:B------:R-:W-:-:S11]  /*1920*/  LOP3.LUT R0, R0, 0x80000000, RZ, 0xc0, !PT ;  /* 0x8000000000007812 */ /* 0x000fd600078ec0ff */
[----:B------:R-:W-:Y:S05]  /*1930*/  @!P0 BRA `(.L_x_53) ;  /* 0x0000000000688947 */ /* 0x000fea0003800000 */
[CCC-:B------:R-:W-:Y:S01]  /*1940*/  FFMA.RZ R14, R3.reuse, R17.reuse, R18.reuse ;  /* 0x00000011030e7223 */ /* 0x1c0fe2000000c012 */
[C---:B------:R-:W-:Y:S02]  /*1950*/  ISETP.NE.AND P2, PT, R20.reuse, RZ, PT ;  /* 0x000000ff1400720c */ /* 0x040fe40003f45270 */
[----:B------:R-:W-:Y:S02]  /*1960*/  ISETP.NE.AND P1, PT, R20, RZ, PT ;  /* 0x000000ff1400720c */ /* 0x000fe40003f25270 */
[----:B------:R-:W-:Y:S01]  /*1970*/  LOP3.LUT R16, R14, 0x7fffff, RZ, 0xc0, !PT ;  /* 0x007fffff0e107812 */ /* 0x000fe200078ec0ff */
[CCC-:B------:R-:W-:Y:S01]  /*1980*/  FFMA.RP R14, R3.reuse, R17.reuse, R18.reuse ;  /* 0x00000011030e7223 */ /* 0x1c0fe20000008012 */
[----:B------:R-:W-:Y:S01]  /*1990*/  FFMA.RM R3, R3, R17, R18 ;  /* 0x0000001103037223 */ /* 0x000fe20000004012 */
[----:B------:R-:W-:Y:S01]  /*19a0*/  VIADD R17, R20, 0x20 ;  /* 0x0000002014117836 */ /* 0x000fe20000000000 */
[----:B------:R-:W-:Y:S02]  /*19b0*/  LOP3.LUT R16, R16, 0x800000, RZ, 0xfc, !PT ;  /* 0x0080000010107812 */ /* 0x000fe400078efcff */
[----:B------:R-:W-:-:S02]  /*19c0*/  IADD3 R18, PT, PT, -R20, RZ, RZ ;  /* 0x000000ff14127210 */ /* 0x000fc40007ffe1ff */
[----:B------:R-:W-:Y:S02]  /*19d0*/  SHF.L.U32 R17, R16, R17, RZ ;  /* 0x0000001110117219 */ /* 0x000fe400000006ff */
[----:B------:R-:W-:Y:S02]  /*19e0*/  FSETP.NEU.FTZ.AND P0, PT, R14, R3, PT ;  /* 0x000000030e00720b */ /* 0x000fe40003f1d000 */
[----:B------:R-:W-:Y:S02]  /*19f0*/  SEL R3, R18, RZ, P2 ;  /* 0x000000ff12037207 */ /* 0x000fe40001000000 */
[----:B------:R-:W-:Y:S02]  /*1a00*/  ISETP.NE.AND P1, PT, R17, RZ, P1 ;  /* 0x000000ff1100720c */ /* 0x000fe40000f25270 */
[----:B------:R-:W-:Y:S02]  /*1a10*/  SHF.R.U32.HI R3, RZ, R3, R16 ;  /* 0x00000003ff037219 */ /* 0x000fe40000011610 */
[----:B------:R-:W-:-:S02]  /*1a20*/  PLOP3.LUT P0, PT, P0, P1, PT, 0xf8, 0x8f ;  /* 0x00000000008f781c */ /* 0x000fc40000703f70 */
[----:B------:R-:W-:Y:S02]  /*1a30*/  SHF.R.U32.HI R17, RZ, 0x1, R3 ;  /* 0x00000001ff117819 */ /* 0x000fe40000011603 */
[----:B------:R-:W-:-:S04]  /*1a40*/  SEL R14, RZ, 0x1, !P0 ;  /* 0x00000001ff0e7807 */ /* 0x000fc80004000000 */
[----:B------:R-:W-:-:S04]  /*1a50*/  LOP3.LUT R14, R14, 0x1, R17, 0xf8, !PT ;  /* 0x000000010e0e7812 */ /* 0x000fc800078ef811 */
[----:B------:R-:W-:-:S04]  /*1a60*/  LOP3.LUT R14, R14, R3, RZ, 0xc0, !PT ;  /* 0x000000030e0e7212 */ /* 0x000fc800078ec0ff */
[----:B------:R-:W-:-:S04]  /*1a70*/  IADD3 R17, PT, PT, R17, R14, RZ ;  /* 0x0000000e11117210 */ /* 0x000fc80007ffe0ff */
[----:B------:R-:W-:Y:S01]  /*1a80*/  LOP3.LUT R0, R17, R0, RZ, 0xfc, !PT ;  /* 0x0000000011007212 */ /* 0x000fe200078efcff */
[----:B------:R-:W-:Y:S06]  /*1a90*/  BRA `(.L_x_53) ;  /* 0x0000000000107947 */ /* 0x000fec0003800000 */
.L_x_52:
[----:B------:R-:W-:-:S04]  /*1aa0*/  LOP3.LUT R0, R0, 0x80000000, RZ, 0xc0, !PT ;  /* 0x8000000000007812 */ /* 0x000fc800078ec0ff */
[----:B------:R-:W-:Y:S01]  /*1ab0*/  LOP3.LUT R0, R0, 0x7f800000, RZ, 0xfc, !PT ;  /* 0x7f80000000007812 */ /* 0x000fe200078efcff */
[----:B------:R-:W-:Y:S06]  /*1ac0*/  BRA `(.L_x_53) ;  /* 0x0000000000047947 */ /* 0x000fec0003800000 */
.L_x_51:
[----:B------:R-:W-:-:S07]  /*1ad0*/  LEA R0, R19, R0, 0x17 ;  /* 0x0000000013007211 */ /* 0x000fce00078eb8ff */
.L_x_53:
[----:B------:R-:W-:Y:S05]  /*1ae0*/  BSYNC.RECONVERGENT B3 ;  /* 0x0000000000037941 */ /* 0x000fea0003800200 */
.L_x_50:
[----:B------:R-:W-:Y:S05]  /*1af0*/  BRA `(.L_x_54) ;  /* 0x0000000000207947 */ /* 0x000fea0003800000 */
.L_x_49:
[----:B------:R-:W-:-:S04]  /*1b00*/  LOP3.LUT R0, R3, 0x80000000, R0, 0x48, !PT ;  /* 0x8000000003007812 */ /* 0x000fc800078e4800 */
[----:B------:R-:W-:Y:S01]  /*1b10*/  LOP3.LUT R0, R0, 0x7f800000, RZ, 0xfc, !PT ;  /* 0x7f80000000007812 */ /* 0x000fe200078efcff */
[----:B------:R-:W-:Y:S06]  /*1b20*/  BRA `(.L_x_54) ;  /* 0x0000000000147947 */ /* 0x000fec0003800000 */
.L_x_48:
[----:B------:R-:W-:Y:S01]  /*1b30*/  LOP3.LUT R0, R3, 0x80000000, R0, 0x48, !PT ;  /* 0x8000000003007812 */ /* 0x000fe200078e4800 */
[----:B------:R-:W-:Y:S06]  /*1b40*/  BRA `(.L_x_54) ;  /* 0x00000000000c7947 */ /* 0x000fec0003800000 */
.L_x_47:
[----:B------:R-:W0:Y:S01]  /*1b50*/  MUFU.RSQ R0, -QNAN ;  /* 0xffc0000000007908 */ /* 0x000e220000001400 */
[----:B------:R-:W-:Y:S05]  /*1b60*/  BRA `(.L_x_54) ;  /* 0x0000000000047947 */ /* 0x000fea0003800000 */
.L_x_46:
[----:B------:R-:W-:-:S07]  /*1b70*/  FADD.FTZ R0, R0, R3 ;  /* 0x0000000300007221 */ /* 0x000fce0000010000 */
.L_x_54:
[----:B------:R-:W-:Y:S05]  /*1b80*/  BSYNC.RECONVERGENT B2 ;  /* 0x0000000000027941 */ /* 0x000fea0003800200 */
.L_x_44:
[----:B------:R-:W-:-:S04]  /*1b90*/  HFMA2 R3, -RZ, RZ, 0, 0 ;  /* 0x00000000ff037431 */ /* 0x000fc800000001ff */
[----:B0-----:R-:W-:Y:S05]  /*1ba0*/  RET.REL.NODEC R2 `(_Z6kernelP6SpherePh) ;  /* 0xffffffe402147950 */ /* 0x001fea0003c3ffff */
.L_x_55:
[----:B------:R-:W-:-:S00]  /*1bb0*/  BRA `(.L_x_55) ;  /* 0xfffffffc00fc7947 */ /* 0x000fc0000383ffff */
[----:B------:R-:W-:-:S00]  /*1bc0*/  NOP ;  /* 0x0000000000007918 */ /* 0x000fc00000000000 */
        /* <DEDUP_REMOVED lines=11> */
.L_x_57:


//--------------------- .nv.shared.reserved.0     --------------------------
	.section	.nv.shared.reserved.0,"aw",@nobits
	.weak		__nv_reservedSMEM_offset_0_alias
	.size		__nv_reservedSMEM_offset_0_alias, 0, 64
	.other		__nv_reservedSMEM_offset_0_alias,@"STO_CUDA_RESERVED_SHARED STV_DEFAULT"
__nv_reservedSMEM_offset_0_alias:
	.zero		0
	.zero		64


//--------------------- .nv.constant0._Z6kernelP6SpherePh --------------------------
	.section	.nv.constant0._Z6kernelP6SpherePh,"a",@progbits
	.sectionflags	@""
	.align	4
.nv.constant0._Z6kernelP6SpherePh:
	.zero		912


//--------------------- SYMBOLS --------------------------

	.type		.nv.reservedSmem.offset0,@object
	.size		.nv.reservedSmem.offset0,0x4
